	.headerflags	@"EF_CUDA_TEXMODE_UNIFIED EF_CUDA_64BIT_ADDRESS EF_CUDA_ACCELERATORS EF_CUDA_SM90 EF_CUDA_VIRTUAL_SM(EF_CUDA_SM90)"
	.elftype	@"ET_EXEC"


//--------------------- .nv.info                  --------------------------
	.section	.nv.info,"",@"SHT_CUDA_INFO"
	.align	4


	//----- nvinfo : EIATTR_REGCOUNT
	.align		4
        /*0000*/ 	.byte	0x04, 0x2f
        /*0002*/ 	.short	(.L_3 - .L_2)
	.align		4
.L_2:
        /*0004*/ 	.word	index@(triton_poi_fused__native_batch_norm_legit_no_training_convolution_relu_1)
        /*0008*/ 	.word	0x0000001a


	//----- nvinfo : EIATTR_MIN_STACK_SIZE
	.align		4
.L_3:
        /*000c*/ 	.byte	0x04, 0x12
        /*000e*/ 	.short	(.L_5 - .L_4)
	.align		4
.L_4:
        /*0010*/ 	.word	index@(triton_poi_fused__native_batch_norm_legit_no_training_convolution_relu_1)
        /*0014*/ 	.word	0x00000000


	//----- nvinfo : EIATTR_FRAME_SIZE
	.align		4
.L_5:
        /*0018*/ 	.byte	0x04, 0x11
        /*001a*/ 	.short	(.L_7 - .L_6)
	.align		4
.L_6:
        /*001c*/ 	.word	index@(triton_poi_fused__native_batch_norm_legit_no_training_convolution_relu_1)
        /*0020*/ 	.word	0x00000000


	//----- nvinfo : EIATTR_MIN_STACK_SIZE
	.align		4
.L_7:
        /*0024*/ 	.byte	0x04, 0x12
        /*0026*/ 	.short	(.L_9 - .L_8)
	.align		4
.L_8:
        /*0028*/ 	.word	index@(triton_poi_fused__native_batch_norm_legit_no_training_convolution_relu_1)
        /*002c*/ 	.word	0x00000000
.L_9:


//--------------------- .nv.info.triton_poi_fused__native_batch_norm_legit_no_training_convolution_relu_1 --------------------------
	.section	.nv.info.triton_poi_fused__native_batch_norm_legit_no_training_convolution_relu_1,"",@"SHT_CUDA_INFO"
	.sectionflags	@""
	.align	4


	//----- nvinfo : EIATTR_CUDA_API_VERSION
	.align		4
        /*0000*/ 	.byte	0x04, 0x37
        /*0002*/ 	.short	(.L_11 - .L_10)
.L_10:
        /*0004*/ 	.word	0x0000007c


	//----- nvinfo : EIATTR_KPARAM_INFO
	.align		4
.L_11:
        /*0008*/ 	.byte	0x04, 0x17
        /*000a*/ 	.short	(.L_13 - .L_12)
.L_12:
        /*000c*/ 	.word	0x00000000
        /*0010*/ 	.short	0x0007
        /*0012*/ 	.short	0x0038
        /*0014*/ 	.byte	0x00, 0xf0, 0x11, 0x00


	//----- nvinfo : EIATTR_KPARAM_INFO
	.align		4
.L_13:
        /*0018*/ 	.byte	0x04, 0x17
        /*001a*/ 	.short	(.L_15 - .L_14)
.L_14:
        /*001c*/ 	.word	0x00000000
        /*0020*/ 	.short	0x0006
        /*0022*/ 	.short	0x0030
        /*0024*/ 	.byte	0x00, 0xf4, 0x21, 0x00


	//----- nvinfo : EIATTR_KPARAM_INFO
	.align		4
.L_15:
        /*0028*/ 	.byte	0x04, 0x17
        /*002a*/ 	.short	(.L_17 - .L_16)
.L_16:
        /*002c*/ 	.word	0x00000000
        /*0030*/ 	.short	0x0005
        /*0032*/ 	.short	0x0028
        /*0034*/ 	.byte	0x00, 0xf4, 0x21, 0x00


	//----- nvinfo : EIATTR_KPARAM_INFO
	.align		4
.L_17:
        /*0038*/ 	.byte	0x04, 0x17
        /*003a*/ 	.short	(.L_19 - .L_18)
.L_18:
        /*003c*/ 	.word	0x00000000
        /*0040*/ 	.short	0x0004
        /*0042*/ 	.short	0x0020
        /*0044*/ 	.byte	0x00, 0xf4, 0x21, 0x00


	//----- nvinfo : EIATTR_KPARAM_INFO
	.align		4
.L_19:
        /*0048*/ 	.byte	0x04, 0x17
        /*004a*/ 	.short	(.L_21 - .L_20)
.L_20:
        /*004c*/ 	.word	0x00000000
        /*0050*/ 	.short	0x0003
        /*0052*/ 	.short	0x0018
        /*0054*/ 	.byte	0x00, 0xf4, 0x21, 0x00


	//----- nvinfo : EIATTR_KPARAM_INFO
	.align		4
.L_21:
        /*0058*/ 	.byte	0x04, 0x17
        /*005a*/ 	.short	(.L_23 - .L_22)
.L_22:
        /*005c*/ 	.word	0x00000000
        /*0060*/ 	.short	0x0002
        /*0062*/ 	.short	0x0010
        /*0064*/ 	.byte	0x00, 0xf4, 0x21, 0x00


	//----- nvinfo : EIATTR_KPARAM_INFO
	.align		4
.L_23:
        /*0068*/ 	.byte	0x04, 0x17
        /*006a*/ 	.short	(.L_25 - .L_24)
.L_24:
        /*006c*/ 	.word	0x00000000
        /*0070*/ 	.short	0x0001
        /*0072*/ 	.short	0x0008
        /*0074*/ 	.byte	0x00, 0xf4, 0x21, 0x00


	//----- nvinfo : EIATTR_KPARAM_INFO
	.align		4
.L_25:
        /*0078*/ 	.byte	0x04, 0x17
        /*007a*/ 	.short	(.L_27 - .L_26)
.L_26:
        /*007c*/ 	.word	0x00000000
        /*0080*/ 	.short	0x0000
        /*0082*/ 	.short	0x0000
        /*0084*/ 	.byte	0x00, 0xf4, 0x21, 0x00


	//----- nvinfo : EIATTR_SPARSE_MMA_MASK
	.align		4
.L_27:
        /*0088*/ 	.byte	0x03, 0x50
        /*008a*/ 	.short	0x0000


	//----- nvinfo : EIATTR_MAXREG_COUNT
	.align		4
        /*008c*/ 	.byte	0x03, 0x1b
        /*008e*/ 	.short	0x00ff


	//----- nvinfo : EIATTR_EXIT_INSTR_OFFSETS
	.align		4
        /*0090*/ 	.byte	0x04, 0x1c
        /*0092*/ 	.short	(.L_29 - .L_28)


	//   ....[0]....
.L_28:
        /*0094*/ 	.word	0x00000500


	//   ....[1]....
        /*0098*/ 	.word	0x00000520


	//----- nvinfo : EIATTR_REQNTID
	.align		4
.L_29:
        /*009c*/ 	.byte	0x04, 0x10
        /*009e*/ 	.short	(.L_31 - .L_30)
.L_30:
        /*00a0*/ 	.word	0x00000080
        /*00a4*/ 	.word	0x00000001
        /*00a8*/ 	.word	0x00000001


	//----- nvinfo : EIATTR_CBANK_PARAM_SIZE
	.align		4
.L_31:
        /*00ac*/ 	.byte	0x03, 0x19
        /*00ae*/ 	.short	0x003c


	//----- nvinfo : EIATTR_PARAM_CBANK
	.align		4
        /*00b0*/ 	.byte	0x04, 0x0a
        /*00b2*/ 	.short	(.L_33 - .L_32)
	.align		4
.L_32:
        /*00b4*/ 	.word	index@(.nv.constant0.triton_poi_fused__native_batch_norm_legit_no_training_convolution_relu_1)
        /*00b8*/ 	.short	0x0210
        /*00ba*/ 	.short	0x003c


	//----- nvinfo : EIATTR_SW_WAR
	.align		4
.L_33:
        /*00bc*/ 	.byte	0x04, 0x36
        /*00be*/ 	.short	(.L_35 - .L_34)
.L_34:
        /*00c0*/ 	.word	0x00000008
.L_35:


//--------------------- .nv.callgraph             --------------------------
	.section	.nv.callgraph,"",@"SHT_CUDA_CALLGRAPH"
	.align	4
	.sectionentsize	8
	.align		4
        /*0000*/ 	.word	0x00000000
	.align		4
        /*0004*/ 	.word	0xffffffff
	.align		4
        /*0008*/ 	.word	0x00000000
	.align		4
        /*000c*/ 	.word	0xfffffffe
	.align		4
        /*0010*/ 	.word	0x00000000
	.align		4
        /*0014*/ 	.word	0xfffffffd
	.align		4
        /*0018*/ 	.word	0x00000000
	.align		4
        /*001c*/ 	.word	0xfffffffc


//--------------------- .nv.constant4             --------------------------
	.section	.nv.constant4,"a",@progbits
	.align	8
	.align		8
.nv.constant4:
        /*0000*/ 	.dword	_$_str
	.align		8
        /*0008*/ 	.dword	_$_str_$_2


//--------------------- .text.triton_poi_fused__native_batch_norm_legit_no_training_convolution_relu_1 --------------------------
	.section	.text.triton_poi_fused__native_batch_norm_legit_no_training_convolution_relu_1,"ax",@progbits
	.align	128
        .global         triton_poi_fused__native_batch_norm_legit_no_training_convolution_relu_1
        .type           triton_poi_fused__native_batch_norm_legit_no_training_convolution_relu_1,@function
        .size           triton_poi_fused__native_batch_norm_legit_no_training_convolution_relu_1,(.L_x_1 - triton_poi_fused__native_batch_norm_legit_no_training_convolution_relu_1)
        .other          triton_poi_fused__native_batch_norm_legit_no_training_convolution_relu_1,@"STO_CUDA_ENTRY STV_DEFAULT"
triton_poi_fused__native_batch_norm_legit_no_training_convolution_relu_1:
.text.triton_poi_fused__native_batch_norm_legit_no_training_convolution_relu_1:
[----:B------:R-:W0:Y:S01]  /*0000*/  LDC R1, c[0x0][0x28] ;  /* 0x00000a00ff017b82 */ /* 0x000e220000000800 */
[----:B------:R-:W1:Y:S01]  /*0010*/  S2R R0, SR_TID.X ;  /* 0x0000000000007919 */ /* 0x000e620000002100 */
[----:B------:R-:W-:Y:S01]  /*0020*/  CS2R R16, SRZ ;  /* 0x0000000000107805 */ /* 0x000fe2000001ff00 */
[----:B------:R-:W-:-:S05]  /*0030*/  ULDC.64 UR4, c[0x0][0x208] ;  /* 0x0000820000047ab9 */ /* 0x000fca0000000a00 */
[----:B------:R-:W2:Y:S01]  /*0040*/  LDC.64 R14, c[0x0][0x218] ;  /* 0x00008600ff0e7b82 */ /* 0x000ea20000000a00 */
[----:B------:R-:W3:Y:S07]  /*0050*/  S2R R5, SR_CTAID.X ;  /* 0x0000000000057919 */ /* 0x000eee0000002500 */
[----:B------:R-:W4:Y:S08]  /*0060*/  LDC.64 R22, c[0x0][0x210] ;  /* 0x00008400ff167b82 */ /* 0x000f300000000a00 */
[----:B------:R-:W5:Y:S08]  /*0070*/  LDC.64 R20, c[0x0][0x220] ;  /* 0x00008800ff147b82 */ /* 0x000f700000000a00 */
[----:B------:R-:W2:Y:S01]  /*0080*/  LDC.64 R8, c[0x0][0x230] ;  /* 0x00008c00ff087b82 */ /* 0x000ea20000000a00 */
[----:B-1----:R-:W-:-:S07]  /*0090*/  SHF.L.U32 R0, R0, 0x1, RZ ;  /* 0x0000000100007819 */ /* 0x002fce00000006ff */
[----:B------:R-:W1:Y:S01]  /*00a0*/  LDC.64 R6, c[0x0][0x238] ;  /* 0x00008e00ff067b82 */ /* 0x000e620000000a00 */
[----:B---3--:R-:W-:Y:S02]  /*00b0*/  SHF.R.S32.HI R3, RZ, 0x17, R5 ;  /* 0x00000017ff037819 */ /* 0x008fe40000011405 */
[----:B------:R-:W-:Y:S02]  /*00c0*/  LOP3.LUT R0, R0, 0xfe, RZ, 0xc0, !PT ;  /* 0x000000fe00007812 */ /* 0x000fe400078ec0ff */
[----:B------:R-:W-:Y:S02]  /*00d0*/  SGXT R3, R3, 0x1 ;  /* 0x000000010303781a */ /* 0x000fe40000000200 */
[----:B------:R-:W-:Y:S02]  /*00e0*/  LEA R0, R5, R0, 0x8 ;  /* 0x0000000005007211 */ /* 0x000fe400078e40ff */
[----:B------:R-:W3:Y:S02]  /*00f0*/  LDC.64 R4, c[0x0][0x228] ;  /* 0x00008a00ff047b82 */ /* 0x000ee40000000a00 */
[----:B------:R-:W-:-:S02]  /*0100*/  LEA.HI R3, R3, R0, RZ, 0x4 ;  /* 0x0000000003037211 */ /* 0x000fc400078f20ff */
[----:B------:R-:W-:Y:S02]  /*0110*/  ISETP.GE.AND P0, PT, R0, 0x100, PT ;  /* 0x000001000000780c */ /* 0x000fe40003f06270 */
[----:B------:R-:W-:-:S04]  /*0120*/  SHF.R.S32.HI R3, RZ, 0x4, R3 ;  /* 0x00000004ff037819 */ /* 0x000fc80000011403 */
[----:B------:R-:W-:-:S04]  /*0130*/  LEA.HI R2, R3, R3, RZ, 0x2 ;  /* 0x0000000303027211 */ /* 0x000fc800078f10ff */
[----:B------:R-:W-:-:S04]  /*0140*/  LOP3.LUT R2, R2, 0xfffffffc, RZ, 0xc0, !PT ;  /* 0xfffffffc02027812 */ /* 0x000fc800078ec0ff */
[----:B------:R-:W-:-:S05]  /*0150*/  IADD3 R19, R3, -R2, RZ ;  /* 0x8000000203137210 */ /* 0x000fca0007ffe0ff */
[----:B---3--:R-:W-:-:S05]  /*0160*/  IMAD.WIDE R4, R19, 0x4, R4 ;  /* 0x0000000413047825 */ /* 0x008fca00078e0204 */
[----:B------:R-:W3:Y:S04]  /*0170*/  @!P0 LDG.E.EL R16, desc[UR4][R4.64] ;  /* 0x0000000404108981 */ /* 0x000ee8000c2e1900 */
[----:B------:R4:W3:Y:S01]  /*0180*/  @!P0 LDG.E.EL R17, desc[UR4][R4.64] ;  /* 0x0000000404118981 */ /* 0x0008e2000c2e1900 */
[----:B------:R-:W-:Y:S02]  /*0190*/  CS2R R12, SRZ ;  /* 0x00000000000c7805 */ /* 0x000fe4000001ff00 */
[----:B------:R-:W-:Y:S02]  /*01a0*/  CS2R R10, SRZ ;  /* 0x00000000000a7805 */ /* 0x000fe4000001ff00 */
[----:B------:R-:W-:Y:S01]  /*01b0*/  CS2R R2, SRZ ;  /* 0x0000000000027805 */ /* 0x000fe2000001ff00 */
[----:B--2---:R-:W-:-:S05]  /*01c0*/  IMAD.WIDE R14, R19, 0x4, R14 ;  /* 0x00000004130e7825 */ /* 0x004fca00078e020e */
[----:B------:R-:W2:Y:S01]  /*01d0*/  @!P0 LDG.E.EL R13, desc[UR4][R14.64] ;  /* 0x000000040e0d8981 */ /* 0x000ea2000c2e1900 */
[----:B----4-:R-:W-:-:S03]  /*01e0*/  IMAD.WIDE R4, R0, 0x4, R22 ;  /* 0x0000000400047825 */ /* 0x010fc600078e0216 */
[----:B------:R-:W4:Y:S01]  /*01f0*/  @!P0 LDG.E.EL R10, desc[UR4][R14.64] ;  /* 0x000000040e0a8981 */ /* 0x000f22000c2e1900 */
[----:B-----5:R-:W-:-:S03]  /*0200*/  IMAD.WIDE R22, R19, 0x4, R20 ;  /* 0x0000000413167825 */ /* 0x020fc600078e0214 */
[----:B------:R-:W2:Y:S01]  /*0210*/  @!P0 LDG.E.64 R2, desc[UR4][R4.64] ;  /* 0x0000000404028981 */ /* 0x000ea2000c1e1b00 */
[C---:B0-----:R-:W-:Y:S01]  /*0220*/  IMAD.WIDE R8, R19.reuse, 0x4, R8 ;  /* 0x0000000413087825 */ /* 0x041fe200078e0208 */
[----:B------:R-:W-:Y:S02]  /*0230*/  CS2R R20, SRZ ;  /* 0x0000000000147805 */ /* 0x000fe4000001ff00 */
[----:B------:R-:W5:Y:S01]  /*0240*/  @!P0 LDG.E.EL R11, desc[UR4][R22.64] ;  /* 0x00000004160b8981 */ /* 0x000f62000c2e1900 */
[----:B-1----:R-:W-:Y:S01]  /*0250*/  IMAD.WIDE R6, R19, 0x4, R6 ;  /* 0x0000000413067825 */ /* 0x002fe200078e0206 */
[----:B------:R-:W-:Y:S02]  /*0260*/  CS2R R18, SRZ ;  /* 0x0000000000127805 */ /* 0x000fe4000001ff00 */
[----:B------:R-:W2:Y:S04]  /*0270*/  @!P0 LDG.E.EL R12, desc[UR4][R22.64] ;  /* 0x00000004160c8981 */ /* 0x000ea8000c2e1900 */
[----:B------:R-:W2:Y:S04]  /*0280*/  @!P0 LDG.E.EL R20, desc[UR4][R8.64] ;  /* 0x0000000408148981 */ /* 0x000ea8000c2e1900 */
[----:B------:R0:W2:Y:S04]  /*0290*/  @!P0 LDG.E.EL R21, desc[UR4][R8.64] ;  /* 0x0000000408158981 */ /* 0x0000a8000c2e1900 */
[----:B------:R-:W2:Y:S04]  /*02a0*/  @!P0 LDG.E.EL R19, desc[UR4][R6.64] ;  /* 0x0000000406138981 */ /* 0x000ea8000c2e1900 */
[----:B------:R1:W2:Y:S01]  /*02b0*/  @!P0 LDG.E.EL R18, desc[UR4][R6.64] ;  /* 0x0000000406128981 */ /* 0x0002a2000c2e1900 */
[----:B0-----:R-:W-:Y:S01]  /*02c0*/  HFMA2.MMA R8, -RZ, RZ, 1.625, 0 ;  /* 0x3e800000ff087435 */ /* 0x001fe200000001ff */
[----:B-1----:R-:W0:Y:S02]  /*02d0*/  LDC.64 R6, c[0x0][0x240] ;  /* 0x00009000ff067b82 */ /* 0x002e240000000a00 */
[----:B0-----:R-:W-:-:S04]  /*02e0*/  IMAD.WIDE R6, R0, 0x4, R6 ;  /* 0x0000000400067825 */ /* 0x001fc800078e0206 */
[----:B---3--:R-:W-:Y:S01]  /*02f0*/  FADD R16, R16, 0.0010000000474974513054 ;  /* 0x3a83126f10107421 */ /* 0x008fe20000000000 */
[----:B------:R-:W-:-:S03]  /*0300*/  FADD R17, R17, 0.0010000000474974513054 ;  /* 0x3a83126f11117421 */ /* 0x000fc60000000000 */
[----:B------:R-:W0:Y:S08]  /*0310*/  MUFU.SQRT R14, R16 ;  /* 0x00000010000e7308 */ /* 0x000e300000002000 */
[----:B------:R-:W1:Y:S01]  /*0320*/  MUFU.SQRT R15, R17 ;  /* 0x00000011000f7308 */ /* 0x000e620000002000 */
[C---:B0-----:R-:W-:Y:S02]  /*0330*/  FSETP.GT.AND P1, PT, R14.reuse, 8.50705917302346158658e+37, PT ;  /* 0x7e8000000e00780b */ /* 0x041fe40003f24000 */
[----:B------:R-:W-:-:S02]  /*0340*/  FSETP.GEU.AND P3, PT, R14, 1.175494350822287508e-38, PT ;  /* 0x008000000e00780b */ /* 0x000fc40003f6e000 */
[C---:B-1----:R-:W-:Y:S02]  /*0350*/  FSETP.GT.AND P2, PT, R15.reuse, 8.50705917302346158658e+37, PT ;  /* 0x7e8000000f00780b */ /* 0x042fe40003f44000 */
[----:B------:R-:W-:-:S07]  /*0360*/  FSETP.GEU.AND P4, PT, R15, 1.175494350822287508e-38, PT ;  /* 0x008000000f00780b */ /* 0x000fce0003f8e000 */
[----:B------:R-:W-:-:S04]  /*0370*/  @P1 FMUL R14, R14, 0.25 ;  /* 0x3e8000000e0e1820 */ /* 0x000fc80000400000 */
[----:B------:R-:W-:Y:S01]  /*0380*/  @!P3 FMUL R14, R14, 16777216 ;  /* 0x4b8000000e0eb820 */ /* 0x000fe20000400000 */
[----:B------:R-:W-:-:S04]  /*0390*/  @P2 FMUL R15, R15, 0.25 ;  /* 0x3e8000000f0f2820 */ /* 0x000fc80000400000 */
[----:B------:R-:W-:Y:S01]  /*03a0*/  @!P4 FMUL R15, R15, 16777216 ;  /* 0x4b8000000f0fc820 */ /* 0x000fe20000400000 */
[----:B------:R-:W0:Y:S01]  /*03b0*/  MUFU.RCP R14, R14 ;  /* 0x0000000e000e7308 */ /* 0x000e220000001000 */
[----:B------:R-:W-:-:S07]  /*03c0*/  FSEL R9, R8, 1, P1 ;  /* 0x3f80000008097808 */ /* 0x000fce0000800000 */
[----:B------:R-:W1:Y:S01]  /*03d0*/  MUFU.RCP R15, R15 ;  /* 0x0000000f000f7308 */ /* 0x000e620000001000 */
[----:B------:R-:W-:Y:S01]  /*03e0*/  FSEL R8, R8, 1, P2 ;  /* 0x3f80000008087808 */ /* 0x000fe20001000000 */
[----:B------:R-:W-:Y:S01]  /*03f0*/  @!P3 FMUL R9, R9, 16777216 ;  /* 0x4b8000000909b820 */ /* 0x000fe20000400000 */
[----:B--2---:R-:W-:Y:S01]  /*0400*/  FADD R2, R13, R2 ;  /* 0x000000020d027221 */ /* 0x004fe20000000000 */
[----:B----4-:R-:W-:Y:S02]  /*0410*/  FADD R3, R10, R3 ;  /* 0x000000030a037221 */ /* 0x010fe40000000000 */
[----:B------:R-:W-:Y:S01]  /*0420*/  @!P4 FMUL R8, R8, 16777216 ;  /* 0x4b8000000808c820 */ /* 0x000fe20000400000 */
[----:B0-----:R-:W-:Y:S01]  /*0430*/  FMUL R14, R14, R9 ;  /* 0x000000090e0e7220 */ /* 0x001fe20000400000 */
[----:B-----5:R-:W-:Y:S01]  /*0440*/  FADD R11, R2, -R11 ;  /* 0x8000000b020b7221 */ /* 0x020fe20000000000 */
[----:B------:R-:W-:Y:S01]  /*0450*/  FADD R12, R3, -R12 ;  /* 0x8000000c030c7221 */ /* 0x000fe20000000000 */
[----:B-1----:R-:W-:-:S02]  /*0460*/  FMUL R9, R15, R8 ;  /* 0x000000080f097220 */ /* 0x002fc40000400000 */
[----:B------:R-:W-:Y:S02]  /*0470*/  FMUL R14, R11, R14 ;  /* 0x0000000e0b0e7220 */ /* 0x000fe40000400000 */
[----:B------:R-:W-:Y:S02]  /*0480*/  FMUL R9, R12, R9 ;  /* 0x000000090c097220 */ /* 0x000fe40000400000 */
[----:B------:R-:W-:Y:S02]  /*0490*/  FFMA R14, R14, R20, R19 ;  /* 0x000000140e0e7223 */ /* 0x000fe40000000013 */
[----:B------:R-:W-:Y:S01]  /*04a0*/  FFMA R9, R9, R21, R18 ;  /* 0x0000001509097223 */ /* 0x000fe20000000012 */
[----:B------:R0:W-:Y:S02]  /*04b0*/  @!P0 STG.E.64 desc[UR4][R4.64], R2 ;  /* 0x0000000204008986 */ /* 0x0001e4000c101b04 */
[----:B------:R-:W-:Y:S02]  /*04c0*/  FSETP.GEU.AND P1, PT, R14, RZ, PT ;  /* 0x000000ff0e00720b */ /* 0x000fe40003f2e000 */
[----:B------:R-:W-:-:S02]  /*04d0*/  FSETP.GEU.AND P2, PT, R9, RZ, PT ;  /* 0x000000ff0900720b */ /* 0x000fc40003f4e000 */
[----:B------:R-:W-:Y:S02]  /*04e0*/  FSEL R8, R14, RZ, P1 ;  /* 0x000000ff0e087208 */ /* 0x000fe40000800000 */
[----:B------:R-:W-:Y:S01]  /*04f0*/  FSEL R9, R9, RZ, P2 ;  /* 0x000000ff09097208 */ /* 0x000fe20001000000 */
[----:B0-----:R-:W-:Y:S08]  /*0500*/  @P0 EXIT ;  /* 0x000000000000094d */ /* 0x001ff00003800000 */
[----:B------:R-:W-:Y:S01]  /*0510*/  STG.E.64 desc[UR4][R6.64], R8 ;  /* 0x0000000806007986 */ /* 0x000fe2000c101b04 */
[----:B------:R-:W-:Y:S05]  /*0520*/  EXIT ;  /* 0x000000000000794d */ /* 0x000fea0003800000 */
.L_x_0:
[----:B------:R-:W-:-:S00]  /*0530*/  BRA `(.L_x_0) ;  /* 0xfffffffc00fc7947 */ /* 0x000fc0000383ffff */
[----:B------:R-:W-:-:S00]  /*0540*/  NOP ;  /* 0x0000000000007918 */ /* 0x000fc00000000000 */
        /* <DEDUP_REMOVED lines=11> */
.L_x_1:


//--------------------- .nv.global.init           --------------------------
	.section	.nv.global.init,"aw",@progbits
.nv.global.init:
	.type		_$_str,@object
	.size		_$_str,(_$_str_$_2 - _$_str)
_$_str:
        /*0000*/ 	.byte	0x5f, 0x5f, 0x43, 0x55, 0x44, 0x41, 0x5f, 0x46, 0x54, 0x5a, 0x00
	.type		_$_str_$_2,@object
	.size		_$_str_$_2,(.L_1 - _$_str_$_2)
_$_str_$_2:
        /*000b*/ 	.byte	0x5f, 0x5f, 0x43, 0x55, 0x44, 0x41, 0x5f, 0x50, 0x52, 0x45, 0x43, 0x5f, 0x53, 0x51, 0x52, 0x54
        /*001b*/ 	.byte	0x00
.L_1:


//--------------------- .nv.constant0.triton_poi_fused__native_batch_norm_legit_no_training_convolution_relu_1 --------------------------
	.section	.nv.constant0.triton_poi_fused__native_batch_norm_legit_no_training_convolution_relu_1,"a",@progbits
	.sectionflags	@""
	.align	4
.nv.constant0.triton_poi_fused__native_batch_norm_legit_no_training_convolution_relu_1:
	.zero		588
